//
// Generated by NVIDIA NVVM Compiler
//
// Compiler Build ID: CL-36424714
// Cuda compilation tools, release 13.0, V13.0.88
// Based on NVVM 20.0.0
//

.version 9.0
.target sm_100
.address_size 64

	// .globl	default_function_kernel

.visible .entry default_function_kernel(
	.param .u64 .ptr .align 1 default_function_kernel_param_0,
	.param .u64 .ptr .align 1 default_function_kernel_param_1
)
.maxntid 55
{
	.reg .pred 	%p<4>;
	.reg .b16 	%rs<11>;
	.reg .b32 	%r<34>;
	.reg .b32 	%f<2>;
	.reg .b64 	%rd<9>;

	ld.param.u64 	%rd1, [default_function_kernel_param_0];
	ld.param.u64 	%rd2, [default_function_kernel_param_1];
	cvta.to.global.u64 	%rd3, %rd2;
	cvta.to.global.u64 	%rd4, %rd1;
	mov.u32 	%r1, %ctaid.x;
	mul.hi.u32 	%r2, %r1, 1717986919;
	shr.u32 	%r3, %r2, 7;
	mul.lo.s32 	%r4, %r3, 320;
	sub.s32 	%r5, %r1, %r4;
	shr.u32 	%r6, %r5, 2;
	cvt.u16.u32 	%rs1, %r6;
	mul.lo.s16 	%rs2, %rs1, 103;
	shr.u16 	%rs3, %rs2, 11;
	mul.lo.s16 	%rs4, %rs3, 20;
	sub.s16 	%rs5, %rs1, %rs4;
	and.b32  	%r7, %r1, 3;
	mov.u32 	%r8, %tid.x;
	cvt.u16.u32 	%rs6, %r8;
	mul.lo.s16 	%rs7, %rs6, 52;
	shr.u16 	%rs8, %rs7, 8;
	cvt.u32.u16 	%r9, %rs8;
	mad.lo.s32 	%r10, %r7, 11, %r9;
	shr.u32 	%r11, %r10, 2;
	setp.gt.u32 	%p1, %r5, 159;
	selp.b32 	%r12, 40, 0, %p1;
	mad.lo.s32 	%r13, %r1, 15, %r8;
	mul.hi.u32 	%r14, %r13, -858993459;
	shr.u32 	%r15, %r14, 4;
	mul.lo.s32 	%r16, %r15, 20;
	sub.s32 	%r17, %r13, %r16;
	shl.b32 	%r18, %r17, 1;
	add.s32 	%r19, %r6, -40;
	setp.lt.u32 	%p2, %r5, 160;
	selp.b32 	%r20, %r6, %r19, %p2;
	setp.gt.u32 	%p3, %r20, 19;
	selp.u32 	%r21, 1, 0, %p3;
	cvt.u16.u32 	%rs9, %r11;
	mov.b16 	%rs10, 880;
	mov.b32 	%r22, {%rs10, %rs9};
	cvt.u32.u16 	%r23, %rs5;
	prmt.b32 	%r24, %r23, 80, 0x3340U;
	prmt.b32 	%r25, %r26, %r27, 0x3340U;
	prmt.b32 	%r28, %r24, %r25, 0x5410U;
	dp2a.lo.u32.u32 	%r29, %r22, %r28, %r21;
	mad.lo.s32 	%r30, %r3, 17600, %r29;
	add.s32 	%r31, %r30, %r18;
	add.s32 	%r32, %r31, %r12;
	mul.wide.u32 	%rd5, %r32, 4;
	add.s64 	%rd6, %rd4, %rd5;
	ld.global.nc.f32 	%f1, [%rd6];
	mad.lo.s32 	%r33, %r1, 40, %r13;
	mul.wide.u32 	%rd7, %r33, 4;
	add.s64 	%rd8, %rd3, %rd7;
	st.global.f32 	[%rd8], %f1;
	ret;

}


// ===== COMPILED SASS (sm_100) =====

	.target	sm_100

	.elftype	@"ET_EXEC"


//--------------------- .note.nv.tkinfo           --------------------------
	.section	.note.nv.tkinfo,"",@"SHT_NOTE"
	.sectionflags	@"SHF_NOTE_NV_TKINFO"
	.tkinfo
        /*0018*/ 	.word	0x00000002
        /*0030*/ 	.string	""
        /*0030*/ 	.string	"ptxas"
        /*0030*/ 	.string	"Cuda compilation tools, release 13.0, V13.0.88"
        /*0030*/ 	.string	"Build cuda_13.0.r13.0/compiler.36424714_0"
        /*0030*/ 	.string	"-arch sm_100 -m 64 "



//--------------------- .note.nv.cuinfo           --------------------------
	.section	.note.nv.cuinfo,"",@"SHT_NOTE"
	.sectionflags	@"SHF_NOTE_NV_CUINFO"
        /*0018*/ 	.short	0x0002
        /*001a*/ 	.short	0x0064
        /*001c*/ 	.short	0x0082
	.zero		2


//--------------------- .nv.info                  --------------------------
	.section	.nv.info,"",@"SHT_CUDA_INFO"
	.align	4


	//----- nvinfo : EIATTR_REGCOUNT
	.align		4
        /*0000*/ 	.byte	0x04, 0x2f
        /*0002*/ 	.short	(.L_1 - .L_0)
	.align		4
.L_0:
        /*0004*/ 	.word	index@(default_function_kernel)
        /*0008*/ 	.word	0x00000010


	//----- nvinfo : EIATTR_FRAME_SIZE
	.align		4
.L_1:
        /*000c*/ 	.byte	0x04, 0x11
        /*000e*/ 	.short	(.L_3 - .L_2)
	.align		4
.L_2:
        /*0010*/ 	.word	index@(default_function_kernel)
        /*0014*/ 	.word	0x00000000


	//----- nvinfo : EIATTR_MIN_STACK_SIZE
	.align		4
.L_3:
        /*0018*/ 	.byte	0x04, 0x12
        /*001a*/ 	.short	(.L_5 - .L_4)
	.align		4
.L_4:
        /*001c*/ 	.word	index@(default_function_kernel)
        /*0020*/ 	.word	0x00000000
.L_5:


//--------------------- .nv.compat                --------------------------
	.section	.nv.compat,"",@"SHT_CUDA_COMPAT_INFO"
	.align	4
        /*0000*/ 	.byte	0x02, 0x09, 0x00, 0x00, 0x02, 0x02, 0x01, 0x00, 0x02, 0x05, 0x05, 0x00, 0x03, 0x07, 0x01, 0x01
        /*0010*/ 	.byte	0x02, 0x03, 0x00, 0x00, 0x02, 0x06, 0x01, 0x00, 0x04, 0x0b, 0x08, 0x00, 0x09, 0x00, 0x00, 0x00
        /*0020*/ 	.byte	0x00, 0x00, 0x00, 0x00


//--------------------- .nv.info.default_function_kernel --------------------------
	.section	.nv.info.default_function_kernel,"",@"SHT_CUDA_INFO"
	.sectionflags	@""
	.align	4


	//----- nvinfo : EIATTR_CUDA_API_VERSION
	.align		4
        /*0000*/ 	.byte	0x04, 0x37
        /*0002*/ 	.short	(.L_7 - .L_6)
.L_6:
        /*0004*/ 	.word	0x00000082


	//----- nvinfo : EIATTR_KPARAM_INFO
	.align		4
.L_7:
        /*0008*/ 	.byte	0x04, 0x17
        /*000a*/ 	.short	(.L_9 - .L_8)
.L_8:
        /*000c*/ 	.word	0x00000000
        /*0010*/ 	.short	0x0001
        /*0012*/ 	.short	0x0008
        /*0014*/ 	.byte	0x00, 0xf5, 0x21, 0x00


	//----- nvinfo : EIATTR_KPARAM_INFO
	.align		4
.L_9:
        /*0018*/ 	.byte	0x04, 0x17
        /*001a*/ 	.short	(.L_11 - .L_10)
.L_10:
        /*001c*/ 	.word	0x00000000
        /*0020*/ 	.short	0x0000
        /*0022*/ 	.short	0x0000
        /*0024*/ 	.byte	0x00, 0xf5, 0x21, 0x00


	//----- nvinfo : EIATTR_SPARSE_MMA_MASK
	.align		4
.L_11:
        /*0028*/ 	.byte	0x03, 0x50
        /*002a*/ 	.short	0x0000


	//----- nvinfo : EIATTR_MAXREG_COUNT
	.align		4
        /*002c*/ 	.byte	0x03, 0x1b
        /*002e*/ 	.short	0x00ff


	//----- nvinfo : EIATTR_MERCURY_ISA_VERSION
	.align		4
        /*0030*/ 	.byte	0x03, 0x5f
        /*0032*/ 	.short	0x0101


	//----- nvinfo : EIATTR_VRC_CTA_INIT_COUNT
	.align		4
        /*0034*/ 	.byte	0x02, 0x4a
	.zero		1
	.zero		1


	//----- nvinfo : EIATTR_EXIT_INSTR_OFFSETS
	.align		4
        /*0038*/ 	.byte	0x04, 0x1c
        /*003a*/ 	.short	(.L_13 - .L_12)


	//   ....[0]....
.L_12:
        /*003c*/ 	.word	0x00000370


	//----- nvinfo : EIATTR_MAX_THREADS
	.align		4
.L_13:
        /*0040*/ 	.byte	0x04, 0x05
        /*0042*/ 	.short	(.L_15 - .L_14)
.L_14:
        /*0044*/ 	.word	0x00000037
        /*0048*/ 	.word	0x00000001
        /*004c*/ 	.word	0x00000001


	//----- nvinfo : EIATTR_CBANK_PARAM_SIZE
	.align		4
.L_15:
        /*0050*/ 	.byte	0x03, 0x19
        /*0052*/ 	.short	0x0010


	//----- nvinfo : EIATTR_PARAM_CBANK
	.align		4
        /*0054*/ 	.byte	0x04, 0x0a
        /*0056*/ 	.short	(.L_17 - .L_16)
	.align		4
.L_16:
        /*0058*/ 	.word	index@(.nv.constant0.default_function_kernel)
        /*005c*/ 	.short	0x0380
        /*005e*/ 	.short	0x0010


	//----- nvinfo : EIATTR_SW_WAR
	.align		4
.L_17:
        /*0060*/ 	.byte	0x04, 0x36
        /*0062*/ 	.short	(.L_19 - .L_18)
.L_18:
        /*0064*/ 	.word	0x00000008
.L_19:


//--------------------- .nv.callgraph             --------------------------
	.section	.nv.callgraph,"",@"SHT_CUDA_CALLGRAPH"
	.align	4
	.sectionentsize	8
	.align		4
        /*0000*/ 	.word	0x00000000
	.align		4
        /*0004*/ 	.word	0xffffffff
	.align		4
        /*0008*/ 	.word	0x00000000
	.align		4
        /*000c*/ 	.word	0xfffffffe
	.align		4
        /*0010*/ 	.word	0x00000000
	.align		4
        /*0014*/ 	.word	0xfffffffd
	.align		4
        /*0018*/ 	.word	0x00000000
	.align		4
        /*001c*/ 	.word	0xfffffffc


//--------------------- .text.default_function_kernel --------------------------
	.section	.text.default_function_kernel,"ax",@progbits
	.align	128
        .global         default_function_kernel
        .type           default_function_kernel,@function
        .size           default_function_kernel,(.L_x_1 - default_function_kernel)
        .other          default_function_kernel,@"STO_CUDA_ENTRY STV_DEFAULT"
default_function_kernel:
.text.default_function_kernel:
[----:B------:R-:W0:Y:S01]  /*0000*/  LDC R1, c[0x0][0x37c] ;  /* 0x0000df00ff017b82 */ /* 0x000e220000000800 */
[----:B------:R-:W1:Y:S01]  /*0010*/  S2R R0, SR_CTAID.X ;  /* 0x0000000000007919 */ /* 0x000e620000002500 */
[----:B------:R-:W-:Y:S01]  /*0020*/  UMOV UR4, 0x3340 ;  /* 0x0000334000047882 */ /* 0x000fe20000000000 */
[----:B0-----:R-:W-:Y:S01]  /*0030*/  PRMT R11, R1, 0x3340, R1 ;  /* 0x00003340010b7816 */ /* 0x001fe20000000001 */
[----:B------:R-:W-:Y:S01]  /*0040*/  IMAD.U32 R13, RZ, RZ, UR4 ;  /* 0x00000004ff0d7e24 */ /* 0x000fe2000f8e00ff */
[----:B------:R-:W0:Y:S01]  /*0050*/  S2R R5, SR_TID.X ;  /* 0x0000000000057919 */ /* 0x000e220000002100 */
[----:B------:R-:W-:Y:S01]  /*0060*/  IMAD.MOV.U32 R10, RZ, RZ, 0x370 ;  /* 0x00000370ff0a7424 */ /* 0x000fe200078e00ff */
[----:B------:R-:W2:Y:S01]  /*0070*/  LDCU.64 UR4, c[0x0][0x358] ;  /* 0x00006b00ff0477ac */ /* 0x000ea20008000a00 */
[----:B-1----:R-:W-:Y:S01]  /*0080*/  IMAD.HI.U32 R3, R0, 0x66666667, RZ ;  /* 0x6666666700037827 */ /* 0x002fe200078e00ff */
[----:B0-----:R-:W-:-:S04]  /*0090*/  PRMT R6, R5, 0x9910, RZ ;  /* 0x0000991005067816 */ /* 0x001fc800000000ff */
[----:B------:R-:W-:-:S05]  /*00a0*/  SHF.R.U32.HI R3, RZ, 0x7, R3 ;  /* 0x00000007ff037819 */ /* 0x000fca0000011603 */
[----:B------:R-:W-:-:S05]  /*00b0*/  IMAD R8, R3, -0x140, R0 ;  /* 0xfffffec003087824 */ /* 0x000fca00078e0200 */
[----:B------:R-:W-:Y:S02]  /*00c0*/  SHF.R.U32.HI R2, RZ, 0x2, R8 ;  /* 0x00000002ff027819 */ /* 0x000fe40000011608 */
[----:B------:R-:W-:Y:S02]  /*00d0*/  ISETP.GE.U32.AND P0, PT, R8, 0xa0, PT ;  /* 0x000000a00800780c */ /* 0x000fe40003f06070 */
[----:B------:R-:W-:-:S05]  /*00e0*/  PRMT R4, R2, 0x9910, RZ ;  /* 0x0000991002047816 */ /* 0x000fca00000000ff */
[----:B------:R-:W-:-:S05]  /*00f0*/  IMAD R4, R4, 0x67, RZ ;  /* 0x0000006704047824 */ /* 0x000fca00078e02ff */
[----:B------:R-:W-:-:S04]  /*0100*/  LOP3.LUT R4, R4, 0xffff, RZ, 0xc0, !PT ;  /* 0x0000ffff04047812 */ /* 0x000fc800078ec0ff */
[----:B------:R-:W-:-:S04]  /*0110*/  SHF.R.U32.HI R4, RZ, 0xb, R4 ;  /* 0x0000000bff047819 */ /* 0x000fc80000011604 */
[----:B------:R-:W-:Y:S01]  /*0120*/  PRMT R7, R4, 0x9910, RZ ;  /* 0x0000991004077816 */ /* 0x000fe200000000ff */
[----:B------:R-:W-:-:S04]  /*0130*/  IMAD R4, R6, 0x34, RZ ;  /* 0x0000003406047824 */ /* 0x000fc800078e02ff */
[----:B------:R-:W-:Y:S01]  /*0140*/  IMAD.MOV.U32 R6, RZ, RZ, R7 ;  /* 0x000000ffff067224 */ /* 0x000fe200078e0007 */
[----:B------:R-:W-:-:S03]  /*0150*/  LOP3.LUT R7, R4, 0xffff, RZ, 0xc0, !PT ;  /* 0x0000ffff04077812 */ /* 0x000fc600078ec0ff */
[----:B------:R-:W-:Y:S01]  /*0160*/  IMAD R4, R6, 0x14, RZ ;  /* 0x0000001406047824 */ /* 0x000fe200078e02ff */
[----:B------:R-:W-:-:S03]  /*0170*/  SHF.R.U32.HI R6, RZ, 0x8, R7 ;  /* 0x00000008ff067819 */ /* 0x000fc60000011607 */
[----:B------:R-:W-:Y:S01]  /*0180*/  IMAD.MOV R9, RZ, RZ, -R4 ;  /* 0x000000ffff097224 */ /* 0x000fe200078e0a04 */
[----:B------:R-:W-:Y:S02]  /*0190*/  LOP3.LUT R4, R0, 0x3, RZ, 0xc0, !PT ;  /* 0x0000000300047812 */ /* 0x000fe400078ec0ff */
[----:B------:R-:W-:Y:S02]  /*01a0*/  LOP3.LUT R7, R6, 0xffff, RZ, 0xc0, !PT ;  /* 0x0000ffff06077812 */ /* 0x000fe400078ec0ff */
[----:B------:R-:W-:-:S03]  /*01b0*/  PRMT R9, R9, 0x7710, RZ ;  /* 0x0000771009097816 */ /* 0x000fc600000000ff */
[----:B------:R-:W-:Y:S02]  /*01c0*/  IMAD R7, R4, 0xb, R7 ;  /* 0x0000000b04077824 */ /* 0x000fe400078e0207 */
[C---:B------:R-:W-:Y:S02]  /*01d0*/  IMAD.IADD R4, R2.reuse, 0x1, R9 ;  /* 0x0000000102047824 */ /* 0x040fe400078e0209 */
[----:B------:R-:W-:Y:S01]  /*01e0*/  @P0 VIADD R2, R2, 0xffffffd8 ;  /* 0xffffffd802020836 */ /* 0x000fe20000000000 */
[----:B------:R-:W-:Y:S01]  /*01f0*/  SHF.R.U32.HI R7, RZ, 0x2, R7 ;  /* 0x00000002ff077819 */ /* 0x000fe20000011607 */
[----:B------:R-:W-:Y:S01]  /*0200*/  IMAD R9, R0, 0xf, R5 ;  /* 0x0000000f00097824 */ /* 0x000fe200078e0205 */
[----:B------:R-:W-:Y:S02]  /*0210*/  LOP3.LUT R4, R4, 0xffff, RZ, 0xc0, !PT ;  /* 0x0000ffff04047812 */ /* 0x000fe400078ec0ff */
[----:B------:R-:W-:Y:S01]  /*0220*/  ISETP.GT.U32.AND P0, PT, R2, 0x13, PT ;  /* 0x000000130200780c */ /* 0x000fe20003f04070 */
[----:B------:R-:W-:Y:S01]  /*0230*/  IMAD.HI.U32 R2, R9, -0x33333333, RZ ;  /* 0xcccccccd09027827 */ /* 0x000fe200078e00ff */
[----:B------:R-:W-:-:S02]  /*0240*/  PRMT R4, R4, R13, 0x50 ;  /* 0x0000005004047416 */ /* 0x000fc4000000000d */
[----:B------:R-:W-:Y:S02]  /*0250*/  SEL R6, RZ, 0x1, !P0 ;  /* 0x00000001ff067807 */ /* 0x000fe40004000000 */
[----:B------:R-:W-:Y:S02]  /*0260*/  PRMT R11, R4, 0x5410, R11 ;  /* 0x00005410040b7816 */ /* 0x000fe4000000000b */
[----:B------:R-:W0:Y:S01]  /*0270*/  LDC.64 R4, c[0x0][0x380] ;  /* 0x0000e000ff047b82 */ /* 0x000e220000000a00 */
[----:B------:R-:W-:Y:S02]  /*0280*/  PRMT R7, R10, 0x5410, R7 ;  /* 0x000054100a077816 */ /* 0x000fe40000000007 */
[----:B------:R-:W-:Y:S02]  /*0290*/  SHF.R.U32.HI R2, RZ, 0x4, R2 ;  /* 0x00000004ff027819 */ /* 0x000fe40000011602 */
[----:B------:R-:W-:Y:S01]  /*02a0*/  ISETP.GT.U32.AND P0, PT, R8, 0x9f, PT ;  /* 0x0000009f0800780c */ /* 0x000fe20003f04070 */
[----:B------:R-:W-:-:S02]  /*02b0*/  IDP.2A.LO.U16.U8 R6, R7, R11, R6 ;  /* 0x0000000b07067226 */ /* 0x000fc40000001006 */
[----:B------:R-:W-:Y:S02]  /*02c0*/  IMAD R2, R2, -0x14, R9 ;  /* 0xffffffec02027824 */ /* 0x000fe400078e0209 */
[----:B------:R-:W-:-:S04]  /*02d0*/  IMAD R3, R3, 0x44c0, R6 ;  /* 0x000044c003037824 */ /* 0x000fc800078e0206 */
[----:B------:R-:W-:-:S04]  /*02e0*/  IMAD R2, R2, 0x2, R3 ;  /* 0x0000000202027824 */ /* 0x000fc800078e0203 */
[----:B------:R-:W-:Y:S02]  /*02f0*/  VIADD R3, R2, 0x28 ;  /* 0x0000002802037836 */ /* 0x000fe40000000000 */
[----:B------:R-:W-:-:S04]  /*0300*/  @!P0 IMAD.MOV R3, RZ, RZ, R2 ;  /* 0x000000ffff038224 */ /* 0x000fc800078e0202 */
[----:B0-----:R-:W-:Y:S02]  /*0310*/  IMAD.WIDE.U32 R2, R3, 0x4, R4 ;  /* 0x0000000403027825 */ /* 0x001fe400078e0004 */
[----:B------:R-:W0:Y:S04]  /*0320*/  LDC.64 R4, c[0x0][0x388] ;  /* 0x0000e200ff047b82 */ /* 0x000e280000000a00 */
[----:B--2---:R-:W2:Y:S01]  /*0330*/  LDG.E.CONSTANT R3, desc[UR4][R2.64] ;  /* 0x0000000402037981 */ /* 0x004ea2000c1e9900 */
[----:B------:R-:W-:-:S04]  /*0340*/  IMAD R9, R0, 0x28, R9 ;  /* 0x0000002800097824 */ /* 0x000fc800078e0209 */
[----:B0-----:R-:W-:-:S05]  /*0350*/  IMAD.WIDE.U32 R4, R9, 0x4, R4 ;  /* 0x0000000409047825 */ /* 0x001fca00078e0004 */
[----:B--2---:R-:W-:Y:S01]  /*0360*/  STG.E desc[UR4][R4.64], R3 ;  /* 0x0000000304007986 */ /* 0x004fe2000c101904 */
[----:B------:R-:W-:Y:S05]  /*0370*/  EXIT ;  /* 0x000000000000794d */ /* 0x000fea0003800000 */
.L_x_0:
[----:B------:R-:W-:-:S00]  /*0380*/  BRA `(.L_x_0) ;  /* 0xfffffffc00fc7947 */ /* 0x000fc0000383ffff */
[----:B------:R-:W-:-:S00]  /*0390*/  NOP ;  /* 0x0000000000007918 */ /* 0x000fc00000000000 */
        /* <DEDUP_REMOVED lines=14> */
.L_x_1:


//--------------------- .nv.shared.reserved.0     --------------------------
	.section	.nv.shared.reserved.0,"aw",@nobits
	.weak		__nv_reservedSMEM_offset_0_alias
	.size		__nv_reservedSMEM_offset_0_alias, 0, 64
	.other		__nv_reservedSMEM_offset_0_alias,@"STO_CUDA_RESERVED_SHARED STV_DEFAULT"
__nv_reservedSMEM_offset_0_alias:
	.zero		0
	.zero		64


//--------------------- .nv.constant0.default_function_kernel --------------------------
	.section	.nv.constant0.default_function_kernel,"a",@progbits
	.sectionflags	@""
	.align	4
.nv.constant0.default_function_kernel:
	.zero		912


//--------------------- SYMBOLS --------------------------

	.type		.nv.reservedSmem.offset0,@object
	.size		.nv.reservedSmem.offset0,0x4
